	.headerflags	@"EF_CUDA_TEXMODE_UNIFIED EF_CUDA_64BIT_ADDRESS EF_CUDA_ACCELERATORS EF_CUDA_SM90 EF_CUDA_VIRTUAL_SM(EF_CUDA_SM90)"
	.elftype	@"ET_EXEC"


//--------------------- .nv.info                  --------------------------
	.section	.nv.info,"",@"SHT_CUDA_INFO"
	.align	4


	//----- nvinfo : EIATTR_REGCOUNT
	.align		4
        /*0000*/ 	.byte	0x04, 0x2f
        /*0002*/ 	.short	(.L_3 - .L_2)
	.align		4
.L_2:
        /*0004*/ 	.word	index@(triton_poi_fused__native_batch_norm_legit_no_training_convolution_relu_threshold_backward_0)
        /*0008*/ 	.word	0x00000017


	//----- nvinfo : EIATTR_MIN_STACK_SIZE
	.align		4
.L_3:
        /*000c*/ 	.byte	0x04, 0x12
        /*000e*/ 	.short	(.L_5 - .L_4)
	.align		4
.L_4:
        /*0010*/ 	.word	index@(triton_poi_fused__native_batch_norm_legit_no_training_convolution_relu_threshold_backward_0)
        /*0014*/ 	.word	0x00000000


	//----- nvinfo : EIATTR_FRAME_SIZE
	.align		4
.L_5:
        /*0018*/ 	.byte	0x04, 0x11
        /*001a*/ 	.short	(.L_7 - .L_6)
	.align		4
.L_6:
        /*001c*/ 	.word	index@(triton_poi_fused__native_batch_norm_legit_no_training_convolution_relu_threshold_backward_0)
        /*0020*/ 	.word	0x00000000


	//----- nvinfo : EIATTR_MIN_STACK_SIZE
	.align		4
.L_7:
        /*0024*/ 	.byte	0x04, 0x12
        /*0026*/ 	.short	(.L_9 - .L_8)
	.align		4
.L_8:
        /*0028*/ 	.word	index@(triton_poi_fused__native_batch_norm_legit_no_training_convolution_relu_threshold_backward_0)
        /*002c*/ 	.word	0x00000000
.L_9:


//--------------------- .nv.info.triton_poi_fused__native_batch_norm_legit_no_training_convolution_relu_threshold_backward_0 --------------------------
	.section	.nv.info.triton_poi_fused__native_batch_norm_legit_no_training_convolution_relu_threshold_backward_0,"",@"SHT_CUDA_INFO"
	.sectionflags	@""
	.align	4


	//----- nvinfo : EIATTR_CUDA_API_VERSION
	.align		4
        /*0000*/ 	.byte	0x04, 0x37
        /*0002*/ 	.short	(.L_11 - .L_10)
.L_10:
        /*0004*/ 	.word	0x0000007c


	//----- nvinfo : EIATTR_KPARAM_INFO
	.align		4
.L_11:
        /*0008*/ 	.byte	0x04, 0x17
        /*000a*/ 	.short	(.L_13 - .L_12)
.L_12:
        /*000c*/ 	.word	0x00000000
        /*0010*/ 	.short	0x0008
        /*0012*/ 	.short	0x0040
        /*0014*/ 	.byte	0x00, 0xf0, 0x11, 0x00


	//----- nvinfo : EIATTR_KPARAM_INFO
	.align		4
.L_13:
        /*0018*/ 	.byte	0x04, 0x17
        /*001a*/ 	.short	(.L_15 - .L_14)
.L_14:
        /*001c*/ 	.word	0x00000000
        /*0020*/ 	.short	0x0007
        /*0022*/ 	.short	0x0038
        /*0024*/ 	.byte	0x00, 0xf4, 0x21, 0x00


	//----- nvinfo : EIATTR_KPARAM_INFO
	.align		4
.L_15:
        /*0028*/ 	.byte	0x04, 0x17
        /*002a*/ 	.short	(.L_17 - .L_16)
.L_16:
        /*002c*/ 	.word	0x00000000
        /*0030*/ 	.short	0x0006
        /*0032*/ 	.short	0x0030
        /*0034*/ 	.byte	0x00, 0xf4, 0x21, 0x00


	//----- nvinfo : EIATTR_KPARAM_INFO
	.align		4
.L_17:
        /*0038*/ 	.byte	0x04, 0x17
        /*003a*/ 	.short	(.L_19 - .L_18)
.L_18:
        /*003c*/ 	.word	0x00000000
        /*0040*/ 	.short	0x0005
        /*0042*/ 	.short	0x0028
        /*0044*/ 	.byte	0x00, 0xf4, 0x21, 0x00


	//----- nvinfo : EIATTR_KPARAM_INFO
	.align		4
.L_19:
        /*0048*/ 	.byte	0x04, 0x17
        /*004a*/ 	.short	(.L_21 - .L_20)
.L_20:
        /*004c*/ 	.word	0x00000000
        /*0050*/ 	.short	0x0004
        /*0052*/ 	.short	0x0020
        /*0054*/ 	.byte	0x00, 0xf4, 0x21, 0x00


	//----- nvinfo : EIATTR_KPARAM_INFO
	.align		4
.L_21:
        /*0058*/ 	.byte	0x04, 0x17
        /*005a*/ 	.short	(.L_23 - .L_22)
.L_22:
        /*005c*/ 	.word	0x00000000
        /*0060*/ 	.short	0x0003
        /*0062*/ 	.short	0x0018
        /*0064*/ 	.byte	0x00, 0xf4, 0x21, 0x00


	//----- nvinfo : EIATTR_KPARAM_INFO
	.align		4
.L_23:
        /*0068*/ 	.byte	0x04, 0x17
        /*006a*/ 	.short	(.L_25 - .L_24)
.L_24:
        /*006c*/ 	.word	0x00000000
        /*0070*/ 	.short	0x0002
        /*0072*/ 	.short	0x0010
        /*0074*/ 	.byte	0x00, 0xf4, 0x21, 0x00


	//----- nvinfo : EIATTR_KPARAM_INFO
	.align		4
.L_25:
        /*0078*/ 	.byte	0x04, 0x17
        /*007a*/ 	.short	(.L_27 - .L_26)
.L_26:
        /*007c*/ 	.word	0x00000000
        /*0080*/ 	.short	0x0001
        /*0082*/ 	.short	0x0008
        /*0084*/ 	.byte	0x00, 0xf4, 0x21, 0x00


	//----- nvinfo : EIATTR_KPARAM_INFO
	.align		4
.L_27:
        /*0088*/ 	.byte	0x04, 0x17
        /*008a*/ 	.short	(.L_29 - .L_28)
.L_28:
        /*008c*/ 	.word	0x00000000
        /*0090*/ 	.short	0x0000
        /*0092*/ 	.short	0x0000
        /*0094*/ 	.byte	0x00, 0xf4, 0x21, 0x00


	//----- nvinfo : EIATTR_SPARSE_MMA_MASK
	.align		4
.L_29:
        /*0098*/ 	.byte	0x03, 0x50
        /*009a*/ 	.short	0x0000


	//----- nvinfo : EIATTR_MAXREG_COUNT
	.align		4
        /*009c*/ 	.byte	0x03, 0x1b
        /*009e*/ 	.short	0x00ff


	//----- nvinfo : EIATTR_EXIT_INSTR_OFFSETS
	.align		4
        /*00a0*/ 	.byte	0x04, 0x1c
        /*00a2*/ 	.short	(.L_31 - .L_30)


	//   ....[0]....
.L_30:
        /*00a4*/ 	.word	0x000003d0


	//   ....[1]....
        /*00a8*/ 	.word	0x000003f0


	//----- nvinfo : EIATTR_REQNTID
	.align		4
.L_31:
        /*00ac*/ 	.byte	0x04, 0x10
        /*00ae*/ 	.short	(.L_33 - .L_32)
.L_32:
        /*00b0*/ 	.word	0x00000080
        /*00b4*/ 	.word	0x00000001
        /*00b8*/ 	.word	0x00000001


	//----- nvinfo : EIATTR_CBANK_PARAM_SIZE
	.align		4
.L_33:
        /*00bc*/ 	.byte	0x03, 0x19
        /*00be*/ 	.short	0x0044


	//----- nvinfo : EIATTR_PARAM_CBANK
	.align		4
        /*00c0*/ 	.byte	0x04, 0x0a
        /*00c2*/ 	.short	(.L_35 - .L_34)
	.align		4
.L_34:
        /*00c4*/ 	.word	index@(.nv.constant0.triton_poi_fused__native_batch_norm_legit_no_training_convolution_relu_threshold_backward_0)
        /*00c8*/ 	.short	0x0210
        /*00ca*/ 	.short	0x0044


	//----- nvinfo : EIATTR_SW_WAR
	.align		4
.L_35:
        /*00cc*/ 	.byte	0x04, 0x36
        /*00ce*/ 	.short	(.L_37 - .L_36)
.L_36:
        /*00d0*/ 	.word	0x00000008
.L_37:


//--------------------- .nv.callgraph             --------------------------
	.section	.nv.callgraph,"",@"SHT_CUDA_CALLGRAPH"
	.align	4
	.sectionentsize	8
	.align		4
        /*0000*/ 	.word	0x00000000
	.align		4
        /*0004*/ 	.word	0xffffffff
	.align		4
        /*0008*/ 	.word	0x00000000
	.align		4
        /*000c*/ 	.word	0xfffffffe
	.align		4
        /*0010*/ 	.word	0x00000000
	.align		4
        /*0014*/ 	.word	0xfffffffd
	.align		4
        /*0018*/ 	.word	0x00000000
	.align		4
        /*001c*/ 	.word	0xfffffffc


//--------------------- .nv.constant4             --------------------------
	.section	.nv.constant4,"a",@progbits
	.align	8
	.align		8
.nv.constant4:
        /*0000*/ 	.dword	_$_str
	.align		8
        /*0008*/ 	.dword	_$_str_$_2


//--------------------- .text.triton_poi_fused__native_batch_norm_legit_no_training_convolution_relu_threshold_backward_0 --------------------------
	.section	.text.triton_poi_fused__native_batch_norm_legit_no_training_convolution_relu_threshold_backward_0,"ax",@progbits
	.align	128
        .global         triton_poi_fused__native_batch_norm_legit_no_training_convolution_relu_threshold_backward_0
        .type           triton_poi_fused__native_batch_norm_legit_no_training_convolution_relu_threshold_backward_0,@function
        .size           triton_poi_fused__native_batch_norm_legit_no_training_convolution_relu_threshold_backward_0,(.L_x_1 - triton_poi_fused__native_batch_norm_legit_no_training_convolution_relu_threshold_backward_0)
        .other          triton_poi_fused__native_batch_norm_legit_no_training_convolution_relu_threshold_backward_0,@"STO_CUDA_ENTRY STV_DEFAULT"
triton_poi_fused__native_batch_norm_legit_no_training_convolution_relu_threshold_backward_0:
.text.triton_poi_fused__native_batch_norm_legit_no_training_convolution_relu_threshold_backward_0:
[----:B------:R-:W0:Y:S01]  /*0000*/  LDC R1, c[0x0][0x28] ;  /* 0x00000a00ff017b82 */ /* 0x000e220000000800 */
[----:B------:R-:W1:Y:S07]  /*0010*/  S2R R0, SR_TID.X ;  /* 0x0000000000007919 */ /* 0x000e6e0000002100 */
[----:B------:R-:W2:Y:S01]  /*0020*/  LDC.64 R12, c[0x0][0x228] ;  /* 0x00008a00ff0c7b82 */ /* 0x000ea20000000a00 */
[----:B------:R-:W-:Y:S01]  /*0030*/  CS2R R4, SRZ ;  /* 0x0000000000047805 */ /* 0x000fe2000001ff00 */
[----:B------:R-:W-:Y:S01]  /*0040*/  ULDC.64 UR4, c[0x0][0x208] ;  /* 0x0000820000047ab9 */ /* 0x000fe20000000a00 */
[----:B------:R-:W3:Y:S05]  /*0050*/  S2R R3, SR_CTAID.X ;  /* 0x0000000000037919 */ /* 0x000eea0000002500 */
[----:B------:R-:W4:Y:S08]  /*0060*/  LDC.64 R10, c[0x0][0x218] ;  /* 0x00008600ff0a7b82 */ /* 0x000f300000000a00 */
[----:B------:R-:W5:Y:S08]  /*0070*/  LDC.64 R14, c[0x0][0x220] ;  /* 0x00008800ff0e7b82 */ /* 0x000f700000000a00 */
[----:B------:R-:W4:Y:S08]  /*0080*/  LDC.64 R16, c[0x0][0x230] ;  /* 0x00008c00ff107b82 */ /* 0x000f300000000a00 */
[----:B------:R-:W5:Y:S01]  /*0090*/  LDC.64 R6, c[0x0][0x238] ;  /* 0x00008e00ff067b82 */ /* 0x000f620000000a00 */
[----:B-1----:R-:W-:-:S02]  /*00a0*/  LOP3.LUT R0, R0, 0x7f, RZ, 0xc0, !PT ;  /* 0x0000007f00007812 */ /* 0x002fc400078ec0ff */
[----:B------:R-:W-:Y:S02]  /*00b0*/  CS2R R8, SRZ ;  /* 0x0000000000087805 */ /* 0x000fe4000001ff00 */
[----:B---3--:R-:W-:Y:S01]  /*00c0*/  SHF.R.S32.HI R2, RZ, 0x18, R3 ;  /* 0x00000018ff027819 */ /* 0x008fe20000011403 */
[----:B------:R-:W-:Y:S01]  /*00d0*/  ULDC.64 UR6, c[0x0][0x248] ;  /* 0x0000920000067ab9 */ /* 0x000fe20000000a00 */
[----:B------:R-:W-:Y:S02]  /*00e0*/  IMAD R0, R3, 0x80, R0 ;  /* 0x0000008003007824 */ /* 0x000fe400078e0200 */
[----:B------:R-:W-:-:S04]  /*00f0*/  SGXT R3, R2, 0x1 ;  /* 0x000000010203781a */ /* 0x000fc80000000200 */
[----:B------:R-:W-:Y:S02]  /*0100*/  LEA.HI R3, R3, R0, RZ, 0x6 ;  /* 0x0000000003037211 */ /* 0x000fe400078f30ff */
[----:B------:R-:W-:Y:S02]  /*0110*/  ISETP.GE.AND P0, PT, R0, 0x400, PT ;  /* 0x000004000000780c */ /* 0x000fe40003f06270 */
[----:B------:R-:W-:-:S04]  /*0120*/  SHF.R.S32.HI R3, RZ, 0x6, R3 ;  /* 0x00000006ff037819 */ /* 0x000fc80000011403 */
[----:B------:R-:W-:-:S04]  /*0130*/  LEA.HI R2, R3, R3, RZ, 0x2 ;  /* 0x0000000303027211 */ /* 0x000fc800078f10ff */
[----:B------:R-:W-:-:S05]  /*0140*/  LOP3.LUT R2, R2, 0xfffffffc, RZ, 0xc0, !PT ;  /* 0xfffffffc02027812 */ /* 0x000fca00078ec0ff */
[----:B------:R-:W-:Y:S02]  /*0150*/  IMAD.IADD R19, R3, 0x1, -R2 ;  /* 0x0000000103137824 */ /* 0x000fe400078e0a02 */
[----:B------:R-:W1:Y:S02]  /*0160*/  LDC.64 R2, c[0x0][0x210] ;  /* 0x00008400ff027b82 */ /* 0x000e640000000a00 */
[----:B--2---:R-:W-:-:S05]  /*0170*/  IMAD.WIDE R12, R19, 0x4, R12 ;  /* 0x00000004130c7825 */ /* 0x004fca00078e020c */
[----:B------:R5:W2:Y:S01]  /*0180*/  @!P0 LDG.E.EL R4, desc[UR4][R12.64] ;  /* 0x000000040c048981 */ /* 0x000aa2000c2e1900 */
[----:B----4-:R-:W-:-:S05]  /*0190*/  IMAD.WIDE R10, R19, 0x4, R10 ;  /* 0x00000004130a7825 */ /* 0x010fca00078e020a */
[----:B------:R3:W4:Y:S01]  /*01a0*/  @!P0 LDG.E.EL R8, desc[UR4][R10.64] ;  /* 0x000000040a088981 */ /* 0x000722000c2e1900 */
[----:B-----5:R-:W-:-:S04]  /*01b0*/  IMAD.WIDE R12, R19, 0x4, R14 ;  /* 0x00000004130c7825 */ /* 0x020fc800078e020e */
[----:B-1----:R-:W-:Y:S01]  /*01c0*/  IMAD.WIDE R2, R0, 0x4, R2 ;  /* 0x0000000400027825 */ /* 0x002fe200078e0202 */
[----:B------:R-:W5:Y:S04]  /*01d0*/  @!P0 LDG.E.EL R9, desc[UR4][R12.64] ;  /* 0x000000040c098981 */ /* 0x000f68000c2e1900 */
[----:B------:R-:W4:Y:S01]  /*01e0*/  @!P0 LDG.E R5, desc[UR4][R2.64] ;  /* 0x0000000402058981 */ /* 0x000f22000c1e1900 */
[----:B0-----:R-:W-:-:S04]  /*01f0*/  IMAD.WIDE R14, R19, 0x4, R16 ;  /* 0x00000004130e7825 */ /* 0x001fc800078e0210 */
[----:B------:R-:W-:Y:S01]  /*0200*/  IMAD.WIDE R16, R19, 0x4, R6 ;  /* 0x0000000413107825 */ /* 0x000fe200078e0206 */
[----:B------:R-:W-:Y:S01]  /*0210*/  CS2R R18, SRZ ;  /* 0x0000000000127805 */ /* 0x000fe2000001ff00 */
[----:B------:R-:W0:Y:S05]  /*0220*/  LDC.64 R6, c[0x0][0x240] ;  /* 0x00009000ff067b82 */ /* 0x000e2a0000000a00 */
[----:B------:R-:W5:Y:S04]  /*0230*/  @!P0 LDG.E.EL R18, desc[UR4][R14.64] ;  /* 0x000000040e128981 */ /* 0x000f68000c2e1900 */
[----:B------:R-:W5:Y:S01]  /*0240*/  @!P0 LDG.E.EL R19, desc[UR4][R16.64] ;  /* 0x0000000410138981 */ /* 0x000f62000c2e1900 */
[----:B---3--:R-:W-:-:S02]  /*0250*/  IMAD.MOV.U32 R11, RZ, RZ, 0x3e800000 ;  /* 0x3e800000ff0b7424 */ /* 0x008fc400078e00ff */
[----:B0-----:R-:W-:-:S04]  /*0260*/  IMAD.WIDE R6, R0, 0x4, R6 ;  /* 0x0000000400067825 */ /* 0x001fc800078e0206 */
[----:B--2---:R-:W-:-:S04]  /*0270*/  FADD R4, R4, 0.0010000000474974513054 ;  /* 0x3a83126f04047421 */ /* 0x004fc80000000000 */
[----:B------:R-:W0:Y:S02]  /*0280*/  MUFU.SQRT R20, R4 ;  /* 0x0000000400147308 */ /* 0x000e240000002000 */
[C---:B0-----:R-:W-:Y:S02]  /*0290*/  FSETP.GT.AND P1, PT, R20.reuse, 8.50705917302346158658e+37, PT ;  /* 0x7e8000001400780b */ /* 0x041fe40003f24000 */
[----:B------:R-:W-:-:S11]  /*02a0*/  FSETP.GEU.AND P2, PT, R20, 1.175494350822287508e-38, PT ;  /* 0x008000001400780b */ /* 0x000fd60003f4e000 */
[----:B------:R-:W-:-:S04]  /*02b0*/  @P1 FMUL R20, R20, 0.25 ;  /* 0x3e80000014141820 */ /* 0x000fc80000400000 */
[----:B------:R-:W-:-:S06]  /*02c0*/  @!P2 FMUL R20, R20, 16777216 ;  /* 0x4b8000001414a820 */ /* 0x000fcc0000400000 */
[----:B------:R-:W0:Y:S01]  /*02d0*/  MUFU.RCP R20, R20 ;  /* 0x0000001400147308 */ /* 0x000e220000001000 */
[----:B------:R-:W-:Y:S01]  /*02e0*/  FSEL R11, R11, 1, P1 ;  /* 0x3f8000000b0b7808 */ /* 0x000fe20000800000 */
[----:B----4-:R-:W-:-:S04]  /*02f0*/  FADD R8, R8, R5 ;  /* 0x0000000508087221 */ /* 0x010fc80000000000 */
[----:B------:R-:W-:Y:S01]  /*0300*/  @!P2 FMUL R11, R11, 16777216 ;  /* 0x4b8000000b0ba820 */ /* 0x000fe20000400000 */
[----:B-----5:R-:W-:-:S03]  /*0310*/  FADD R9, R8, -R9 ;  /* 0x8000000908097221 */ /* 0x020fc60000000000 */
[----:B0-----:R-:W-:-:S04]  /*0320*/  FMUL R4, R20, R11 ;  /* 0x0000000b14047220 */ /* 0x001fc80000400000 */
[----:B------:R-:W-:-:S04]  /*0330*/  FMUL R4, R9, R4 ;  /* 0x0000000409047220 */ /* 0x000fc80000400000 */
[----:B------:R-:W-:-:S05]  /*0340*/  FFMA R4, R4, R18, R19 ;  /* 0x0000001204047223 */ /* 0x000fca0000000013 */
[----:B------:R-:W-:-:S04]  /*0350*/  FSETP.GEU.AND P1, PT, R4, RZ, PT ;  /* 0x000000ff0400720b */ /* 0x000fc80003f2e000 */
[----:B------:R-:W-:Y:S02]  /*0360*/  FSEL R9, R4, RZ, P1 ;  /* 0x000000ff04097208 */ /* 0x000fe40000800000 */
[----:B------:R-:W-:Y:S01]  /*0370*/  IADD3 R4, P1, R0, UR6, RZ ;  /* 0x0000000600047c10 */ /* 0x000fe2000ff3e0ff */
[----:B------:R0:W-:Y:S01]  /*0380*/  @!P0 STG.E desc[UR4][R2.64], R8 ;  /* 0x0000000802008986 */ /* 0x0001e2000c101904 */
[----:B------:R-:W-:Y:S02]  /*0390*/  FSETP.GTU.AND P2, PT, R9, RZ, PT ;  /* 0x000000ff0900720b */ /* 0x000fe40003f4c000 */
[----:B------:R-:W-:Y:S01]  /*03a0*/  LEA.HI.X.SX32 R5, R0, UR7, 0x1, P1 ;  /* 0x0000000700057c11 */ /* 0x000fe200088f0eff */
[----:B------:R0:W-:Y:S01]  /*03b0*/  @!P0 STG.E desc[UR4][R6.64], R9 ;  /* 0x0000000906008986 */ /* 0x0001e2000c101904 */
[----:B------:R-:W-:Y:S01]  /*03c0*/  SEL R11, RZ, 0x1, P2 ;  /* 0x00000001ff0b7807 */ /* 0x000fe20001000000 */
[----:B0-----:R-:W-:Y:S08]  /*03d0*/  @P0 EXIT ;  /* 0x000000000000094d */ /* 0x001ff00003800000 */
[----:B------:R-:W-:Y:S01]  /*03e0*/  STG.E.U8 desc[UR4][R4.64], R11 ;  /* 0x0000000b04007986 */ /* 0x000fe2000c101104 */
[----:B------:R-:W-:Y:S05]  /*03f0*/  EXIT ;  /* 0x000000000000794d */ /* 0x000fea0003800000 */
.L_x_0:
[----:B------:R-:W-:-:S00]  /*0400*/  BRA `(.L_x_0) ;  /* 0xfffffffc00fc7947 */ /* 0x000fc0000383ffff */
[----:B------:R-:W-:-:S00]  /*0410*/  NOP ;  /* 0x0000000000007918 */ /* 0x000fc00000000000 */
        /* <DEDUP_REMOVED lines=14> */
.L_x_1:


//--------------------- .nv.global.init           --------------------------
	.section	.nv.global.init,"aw",@progbits
.nv.global.init:
	.type		_$_str,@object
	.size		_$_str,(_$_str_$_2 - _$_str)
_$_str:
        /*0000*/ 	.byte	0x5f, 0x5f, 0x43, 0x55, 0x44, 0x41, 0x5f, 0x46, 0x54, 0x5a, 0x00
	.type		_$_str_$_2,@object
	.size		_$_str_$_2,(.L_1 - _$_str_$_2)
_$_str_$_2:
        /*000b*/ 	.byte	0x5f, 0x5f, 0x43, 0x55, 0x44, 0x41, 0x5f, 0x50, 0x52, 0x45, 0x43, 0x5f, 0x53, 0x51, 0x52, 0x54
        /*001b*/ 	.byte	0x00
.L_1:


//--------------------- .nv.constant0.triton_poi_fused__native_batch_norm_legit_no_training_convolution_relu_threshold_backward_0 --------------------------
	.section	.nv.constant0.triton_poi_fused__native_batch_norm_legit_no_training_convolution_relu_threshold_backward_0,"a",@progbits
	.sectionflags	@""
	.align	4
.nv.constant0.triton_poi_fused__native_batch_norm_legit_no_training_convolution_relu_threshold_backward_0:
	.zero		596
